	.headerflags	@"EF_CUDA_TEXMODE_UNIFIED EF_CUDA_64BIT_ADDRESS EF_CUDA_ACCELERATORS EF_CUDA_SM90 EF_CUDA_VIRTUAL_SM(EF_CUDA_SM90)"
	.elftype	@"ET_EXEC"


//--------------------- .nv.info                  --------------------------
	.section	.nv.info,"",@"SHT_CUDA_INFO"
	.align	4


	//----- nvinfo : EIATTR_REGCOUNT
	.align		4
        /*0000*/ 	.byte	0x04, 0x2f
        /*0002*/ 	.short	(.L_1 - .L_0)
	.align		4
.L_0:
        /*0004*/ 	.word	index@(triton_poi_fused__unsafe_index_add_mul_sub_4)
        /*0008*/ 	.word	0x00000010


	//----- nvinfo : EIATTR_MIN_STACK_SIZE
	.align		4
.L_1:
        /*000c*/ 	.byte	0x04, 0x12
        /*000e*/ 	.short	(.L_3 - .L_2)
	.align		4
.L_2:
        /*0010*/ 	.word	index@(triton_poi_fused__unsafe_index_add_mul_sub_4)
        /*0014*/ 	.word	0x00000000


	//----- nvinfo : EIATTR_FRAME_SIZE
	.align		4
.L_3:
        /*0018*/ 	.byte	0x04, 0x11
        /*001a*/ 	.short	(.L_5 - .L_4)
	.align		4
.L_4:
        /*001c*/ 	.word	index@(triton_poi_fused__unsafe_index_add_mul_sub_4)
        /*0020*/ 	.word	0x00000000


	//----- nvinfo : EIATTR_MIN_STACK_SIZE
	.align		4
.L_5:
        /*0024*/ 	.byte	0x04, 0x12
        /*0026*/ 	.short	(.L_7 - .L_6)
	.align		4
.L_6:
        /*0028*/ 	.word	index@(triton_poi_fused__unsafe_index_add_mul_sub_4)
        /*002c*/ 	.word	0x00000000
.L_7:


//--------------------- .nv.info.triton_poi_fused__unsafe_index_add_mul_sub_4 --------------------------
	.section	.nv.info.triton_poi_fused__unsafe_index_add_mul_sub_4,"",@"SHT_CUDA_INFO"
	.sectionflags	@""
	.align	4


	//----- nvinfo : EIATTR_CUDA_API_VERSION
	.align		4
        /*0000*/ 	.byte	0x04, 0x37
        /*0002*/ 	.short	(.L_9 - .L_8)
.L_8:
        /*0004*/ 	.word	0x0000007c


	//----- nvinfo : EIATTR_KPARAM_INFO
	.align		4
.L_9:
        /*0008*/ 	.byte	0x04, 0x17
        /*000a*/ 	.short	(.L_11 - .L_10)
.L_10:
        /*000c*/ 	.word	0x00000000
        /*0010*/ 	.short	0x0006
        /*0012*/ 	.short	0x0030
        /*0014*/ 	.byte	0x00, 0xf0, 0x11, 0x00


	//----- nvinfo : EIATTR_KPARAM_INFO
	.align		4
.L_11:
        /*0018*/ 	.byte	0x04, 0x17
        /*001a*/ 	.short	(.L_13 - .L_12)
.L_12:
        /*001c*/ 	.word	0x00000000
        /*0020*/ 	.short	0x0005
        /*0022*/ 	.short	0x0028
        /*0024*/ 	.byte	0x00, 0xf4, 0x21, 0x00


	//----- nvinfo : EIATTR_KPARAM_INFO
	.align		4
.L_13:
        /*0028*/ 	.byte	0x04, 0x17
        /*002a*/ 	.short	(.L_15 - .L_14)
.L_14:
        /*002c*/ 	.word	0x00000000
        /*0030*/ 	.short	0x0004
        /*0032*/ 	.short	0x0020
        /*0034*/ 	.byte	0x00, 0xf4, 0x21, 0x00


	//----- nvinfo : EIATTR_KPARAM_INFO
	.align		4
.L_15:
        /*0038*/ 	.byte	0x04, 0x17
        /*003a*/ 	.short	(.L_17 - .L_16)
.L_16:
        /*003c*/ 	.word	0x00000000
        /*0040*/ 	.short	0x0003
        /*0042*/ 	.short	0x0018
        /*0044*/ 	.byte	0x00, 0xf4, 0x21, 0x00


	//----- nvinfo : EIATTR_KPARAM_INFO
	.align		4
.L_17:
        /*0048*/ 	.byte	0x04, 0x17
        /*004a*/ 	.short	(.L_19 - .L_18)
.L_18:
        /*004c*/ 	.word	0x00000000
        /*0050*/ 	.short	0x0002
        /*0052*/ 	.short	0x0010
        /*0054*/ 	.byte	0x00, 0xf4, 0x21, 0x00


	//----- nvinfo : EIATTR_KPARAM_INFO
	.align		4
.L_19:
        /*0058*/ 	.byte	0x04, 0x17
        /*005a*/ 	.short	(.L_21 - .L_20)
.L_20:
        /*005c*/ 	.word	0x00000000
        /*0060*/ 	.short	0x0001
        /*0062*/ 	.short	0x0008
        /*0064*/ 	.byte	0x00, 0xf4, 0x21, 0x00


	//----- nvinfo : EIATTR_KPARAM_INFO
	.align		4
.L_21:
        /*0068*/ 	.byte	0x04, 0x17
        /*006a*/ 	.short	(.L_23 - .L_22)
.L_22:
        /*006c*/ 	.word	0x00000000
        /*0070*/ 	.short	0x0000
        /*0072*/ 	.short	0x0000
        /*0074*/ 	.byte	0x00, 0xf4, 0x21, 0x00


	//----- nvinfo : EIATTR_SPARSE_MMA_MASK
	.align		4
.L_23:
        /*0078*/ 	.byte	0x03, 0x50
        /*007a*/ 	.short	0x0000


	//----- nvinfo : EIATTR_MAXREG_COUNT
	.align		4
        /*007c*/ 	.byte	0x03, 0x1b
        /*007e*/ 	.short	0x00ff


	//----- nvinfo : EIATTR_EXIT_INSTR_OFFSETS
	.align		4
        /*0080*/ 	.byte	0x04, 0x1c
        /*0082*/ 	.short	(.L_25 - .L_24)


	//   ....[0]....
.L_24:
        /*0084*/ 	.word	0x000001a0


	//   ....[1]....
        /*0088*/ 	.word	0x000001c0


	//----- nvinfo : EIATTR_REQNTID
	.align		4
.L_25:
        /*008c*/ 	.byte	0x04, 0x10
        /*008e*/ 	.short	(.L_27 - .L_26)
.L_26:
        /*0090*/ 	.word	0x00000080
        /*0094*/ 	.word	0x00000001
        /*0098*/ 	.word	0x00000001


	//----- nvinfo : EIATTR_CBANK_PARAM_SIZE
	.align		4
.L_27:
        /*009c*/ 	.byte	0x03, 0x19
        /*009e*/ 	.short	0x0034


	//----- nvinfo : EIATTR_PARAM_CBANK
	.align		4
        /*00a0*/ 	.byte	0x04, 0x0a
        /*00a2*/ 	.short	(.L_29 - .L_28)
	.align		4
.L_28:
        /*00a4*/ 	.word	index@(.nv.constant0.triton_poi_fused__unsafe_index_add_mul_sub_4)
        /*00a8*/ 	.short	0x0210
        /*00aa*/ 	.short	0x0034


	//----- nvinfo : EIATTR_SW_WAR
	.align		4
.L_29:
        /*00ac*/ 	.byte	0x04, 0x36
        /*00ae*/ 	.short	(.L_31 - .L_30)
.L_30:
        /*00b0*/ 	.word	0x00000008
.L_31:


//--------------------- .nv.callgraph             --------------------------
	.section	.nv.callgraph,"",@"SHT_CUDA_CALLGRAPH"
	.align	4
	.sectionentsize	8
	.align		4
        /*0000*/ 	.word	0x00000000
	.align		4
        /*0004*/ 	.word	0xffffffff
	.align		4
        /*0008*/ 	.word	0x00000000
	.align		4
        /*000c*/ 	.word	0xfffffffe
	.align		4
        /*0010*/ 	.word	0x00000000
	.align		4
        /*0014*/ 	.word	0xfffffffd
	.align		4
        /*0018*/ 	.word	0x00000000
	.align		4
        /*001c*/ 	.word	0xfffffffc


//--------------------- .text.triton_poi_fused__unsafe_index_add_mul_sub_4 --------------------------
	.section	.text.triton_poi_fused__unsafe_index_add_mul_sub_4,"ax",@progbits
	.align	128
        .global         triton_poi_fused__unsafe_index_add_mul_sub_4
        .type           triton_poi_fused__unsafe_index_add_mul_sub_4,@function
        .size           triton_poi_fused__unsafe_index_add_mul_sub_4,(.L_x_1 - triton_poi_fused__unsafe_index_add_mul_sub_4)
        .other          triton_poi_fused__unsafe_index_add_mul_sub_4,@"STO_CUDA_ENTRY STV_DEFAULT"
triton_poi_fused__unsafe_index_add_mul_sub_4:
.text.triton_poi_fused__unsafe_index_add_mul_sub_4:
[----:B------:R-:W0:Y:S02]  /*0000*/  LDC R1, c[0x0][0x28] ;  /* 0x00000a00ff017b82 */ /* 0x000e240000000800 */
[----:B------:R-:W1:Y:S01]  /*0010*/  S2R R0, SR_TID.X ;  /* 0x0000000000007919 */ /* 0x000e620000002100 */
[----:B------:R-:W2:Y:S01]  /*0020*/  LDC.64 R4, c[0x0][0x220] ;  /* 0x00008800ff047b82 */ /* 0x000ea20000000a00 */
[----:B------:R-:W-:Y:S01]  /*0030*/  ULDC.64 UR4, c[0x0][0x208] ;  /* 0x0000820000047ab9 */ /* 0x000fe20000000a00 */
[----:B------:R-:W3:Y:S06]  /*0040*/  S2R R9, SR_CTAID.X ;  /* 0x0000000000097919 */ /* 0x000eec0000002500 */
[----:B------:R-:W4:Y:S01]  /*0050*/  LDC.64 R2, c[0x0][0x230] ;  /* 0x00008c00ff027b82 */ /* 0x000f220000000a00 */
[----:B-1----:R-:W-:-:S02]  /*0060*/  LOP3.LUT R0, R0, 0x7f, RZ, 0xc0, !PT ;  /* 0x0000007f00007812 */ /* 0x002fc400078ec0ff */
[----:B---3--:R-:W-:-:S03]  /*0070*/  SHF.R.S32.HI R6, RZ, 0x18, R9 ;  /* 0x00000018ff067819 */ /* 0x008fc60000011409 */
[----:B------:R-:W-:Y:S01]  /*0080*/  IMAD R9, R9, 0x80, R0 ;  /* 0x0000008009097824 */ /* 0x000fe200078e0200 */
[----:B------:R-:W-:-:S04]  /*0090*/  SGXT R0, R6, 0x1 ;  /* 0x000000010600781a */ /* 0x000fc80000000200 */
[C---:B------:R-:W-:Y:S02]  /*00a0*/  ISETP.GE.AND P0, PT, R9.reuse, 0x100, PT ;  /* 0x000001000900780c */ /* 0x040fe40003f06270 */
[CC--:B------:R-:W-:Y:S02]  /*00b0*/  LEA.HI R6, R0.reuse, R9.reuse, RZ, 0x2 ;  /* 0x0000000900067211 */ /* 0x0c0fe400078f10ff */
[----:B------:R-:W-:Y:S02]  /*00c0*/  LEA.HI R0, R0, R9, RZ, 0x4 ;  /* 0x0000000900007211 */ /* 0x000fe400078f20ff */
[----:B------:R-:W-:Y:S02]  /*00d0*/  LOP3.LUT R6, R6, 0xfffffffc, RZ, 0xc0, !PT ;  /* 0xfffffffc06067812 */ /* 0x000fe400078ec0ff */
[----:B------:R-:W-:Y:S01]  /*00e0*/  SHF.R.S32.HI R11, RZ, 0x4, R0 ;  /* 0x00000004ff0b7819 */ /* 0x000fe20000011400 */
[----:B------:R-:W-:Y:S02]  /*00f0*/  HFMA2.MMA R0, -RZ, RZ, 0, 0 ;  /* 0x00000000ff007435 */ /* 0x000fe400000001ff */
[----:B------:R-:W-:-:S02]  /*0100*/  IMAD.IADD R7, R9, 0x1, -R6 ;  /* 0x0000000109077824 */ /* 0x000fc400078e0a06 */
[----:B--2---:R-:W-:-:S04]  /*0110*/  IMAD.WIDE R4, R11, 0x4, R4 ;  /* 0x000000040b047825 */ /* 0x004fc800078e0204 */
[----:B------:R-:W-:Y:S02]  /*0120*/  IMAD.MOV.U32 R11, RZ, RZ, RZ ;  /* 0x000000ffff0b7224 */ /* 0x000fe400078e00ff */
[----:B----4-:R-:W-:Y:S01]  /*0130*/  IMAD.WIDE R2, R7, 0x4, R2 ;  /* 0x0000000407027825 */ /* 0x010fe200078e0202 */
[----:B------:R-:W2:Y:S01]  /*0140*/  @!P0 LDG.E.EL R0, desc[UR4][R4.64] ;  /* 0x0000000404008981 */ /* 0x000ea2000c2e1900 */
[----:B------:R-:W1:Y:S03]  /*0150*/  LDC.64 R6, c[0x0][0x238] ;  /* 0x00008e00ff067b82 */ /* 0x000e660000000a00 */
[----:B------:R-:W3:Y:S01]  /*0160*/  @!P0 LDG.E.EL R11, desc[UR4][R2.64] ;  /* 0x00000004020b8981 */ /* 0x000ee2000c2e1900 */
[----:B-1----:R-:W-:-:S04]  /*0170*/  IMAD.WIDE R6, R9, 0x4, R6 ;  /* 0x0000000409067825 */ /* 0x002fc800078e0206 */
[----:B--2---:R-:W-:-:S04]  /*0180*/  FADD R13, R0, -R0 ;  /* 0x80000000000d7221 */ /* 0x004fc80000000000 */
[----:B---3--:R-:W-:Y:S01]  /*0190*/  FFMA R11, R13, R11, R0 ;  /* 0x0000000b0d0b7223 */ /* 0x008fe20000000000 */
[----:B------:R-:W-:Y:S06]  /*01a0*/  @P0 EXIT ;  /* 0x000000000000094d */ /* 0x000fec0003800000 */
[----:B------:R-:W-:Y:S01]  /*01b0*/  STG.E desc[UR4][R6.64], R11 ;  /* 0x0000000b06007986 */ /* 0x000fe2000c101904 */
[----:B------:R-:W-:Y:S05]  /*01c0*/  EXIT ;  /* 0x000000000000794d */ /* 0x000fea0003800000 */
.L_x_0:
[----:B------:R-:W-:-:S00]  /*01d0*/  BRA `(.L_x_0) ;  /* 0xfffffffc00fc7947 */ /* 0x000fc0000383ffff */
[----:B------:R-:W-:-:S00]  /*01e0*/  NOP ;  /* 0x0000000000007918 */ /* 0x000fc00000000000 */
        /* <DEDUP_REMOVED lines=9> */
.L_x_1:


//--------------------- .nv.constant0.triton_poi_fused__unsafe_index_add_mul_sub_4 --------------------------
	.section	.nv.constant0.triton_poi_fused__unsafe_index_add_mul_sub_4,"a",@progbits
	.sectionflags	@""
	.align	4
.nv.constant0.triton_poi_fused__unsafe_index_add_mul_sub_4:
	.zero		580
